//
// Generated by NVIDIA NVVM Compiler
//
// Compiler Build ID: CL-36424714
// Cuda compilation tools, release 13.0, V13.0.88
// Based on NVVM 20.0.0
//

.version 9.0
.target sm_100
.address_size 64

	// .globl	_Z6vecAddiiPfS_

.visible .entry _Z6vecAddiiPfS_(
	.param .u32 _Z6vecAddiiPfS__param_0,
	.param .u32 _Z6vecAddiiPfS__param_1,
	.param .u64 .ptr .align 1 _Z6vecAddiiPfS__param_2,
	.param .u64 .ptr .align 1 _Z6vecAddiiPfS__param_3
)
{
	.reg .pred 	%p<4>;
	.reg .b32 	%r<12>;
	.reg .b32 	%f<3>;
	.reg .b64 	%rd<8>;

	ld.param.u32 	%r4, [_Z6vecAddiiPfS__param_0];
	ld.param.u32 	%r3, [_Z6vecAddiiPfS__param_1];
	ld.param.u64 	%rd1, [_Z6vecAddiiPfS__param_2];
	ld.param.u64 	%rd2, [_Z6vecAddiiPfS__param_3];
	mov.u32 	%r5, %ctaid.x;
	mov.u32 	%r6, %ntid.x;
	mov.u32 	%r7, %tid.x;
	mad.lo.s32 	%r1, %r5, %r6, %r7;
	mov.u32 	%r8, %ctaid.y;
	mov.u32 	%r9, %ntid.y;
	mov.u32 	%r10, %tid.y;
	mad.lo.s32 	%r2, %r8, %r9, %r10;
	setp.ge.s32 	%p1, %r2, %r4;
	setp.ge.s32 	%p2, %r1, %r3;
	or.pred  	%p3, %p1, %p2;
	@%p3 bra 	$L__BB0_2;
	cvta.to.global.u64 	%rd3, %rd1;
	cvta.to.global.u64 	%rd4, %rd2;
	mad.lo.s32 	%r11, %r3, %r2, %r1;
	mul.wide.s32 	%rd5, %r11, 4;
	add.s64 	%rd6, %rd3, %rd5;
	ld.global.f32 	%f1, [%rd6];
	div.rn.f32 	%f2, %f1, 0f40E00000;
	add.s64 	%rd7, %rd4, %rd5;
	st.global.f32 	[%rd7], %f2;
$L__BB0_2:
	ret;

}


// ===== COMPILED SASS (sm_100) =====

	.target	sm_100

	.elftype	@"ET_EXEC"


//--------------------- .note.nv.tkinfo           --------------------------
	.section	.note.nv.tkinfo,"",@"SHT_NOTE"
	.sectionflags	@"SHF_NOTE_NV_TKINFO"
	.tkinfo
        /*0018*/ 	.word	0x00000002
        /*0030*/ 	.string	""
        /*0030*/ 	.string	"ptxas"
        /*0030*/ 	.string	"Cuda compilation tools, release 13.0, V13.0.88"
        /*0030*/ 	.string	"Build cuda_13.0.r13.0/compiler.36424714_0"
        /*0030*/ 	.string	"-arch sm_100 -m 64 "



//--------------------- .note.nv.cuinfo           --------------------------
	.section	.note.nv.cuinfo,"",@"SHT_NOTE"
	.sectionflags	@"SHF_NOTE_NV_CUINFO"
        /*0018*/ 	.short	0x0002
        /*001a*/ 	.short	0x0064
        /*001c*/ 	.short	0x0082
	.zero		2


//--------------------- .nv.info                  --------------------------
	.section	.nv.info,"",@"SHT_CUDA_INFO"
	.align	4


	//----- nvinfo : EIATTR_REGCOUNT
	.align		4
        /*0000*/ 	.byte	0x04, 0x2f
        /*0002*/ 	.short	(.L_1 - .L_0)
	.align		4
.L_0:
        /*0004*/ 	.word	index@(_Z6vecAddiiPfS_)
        /*0008*/ 	.word	0x0000000d


	//----- nvinfo : EIATTR_FRAME_SIZE
	.align		4
.L_1:
        /*000c*/ 	.byte	0x04, 0x11
        /*000e*/ 	.short	(.L_3 - .L_2)
	.align		4
.L_2:
        /*0010*/ 	.word	index@($__internal_0_$__cuda_sm3x_div_rn_noftz_f32_slowpath)
        /*0014*/ 	.word	0x00000000


	//----- nvinfo : EIATTR_FRAME_SIZE
	.align		4
.L_3:
        /*0018*/ 	.byte	0x04, 0x11
        /*001a*/ 	.short	(.L_5 - .L_4)
	.align		4
.L_4:
        /*001c*/ 	.word	index@(_Z6vecAddiiPfS_)
        /*0020*/ 	.word	0x00000000


	//----- nvinfo : EIATTR_MIN_STACK_SIZE
	.align		4
.L_5:
        /*0024*/ 	.byte	0x04, 0x12
        /*0026*/ 	.short	(.L_7 - .L_6)
	.align		4
.L_6:
        /*0028*/ 	.word	index@(_Z6vecAddiiPfS_)
        /*002c*/ 	.word	0x00000000
.L_7:


//--------------------- .nv.compat                --------------------------
	.section	.nv.compat,"",@"SHT_CUDA_COMPAT_INFO"
	.align	4
        /*0000*/ 	.byte	0x02, 0x09, 0x00, 0x00, 0x02, 0x02, 0x01, 0x00, 0x02, 0x05, 0x05, 0x00, 0x03, 0x07, 0x01, 0x01
        /*0010*/ 	.byte	0x02, 0x03, 0x00, 0x00, 0x02, 0x06, 0x01, 0x00, 0x04, 0x0b, 0x08, 0x00, 0x01, 0x00, 0x00, 0x00
        /*0020*/ 	.byte	0x00, 0x00, 0x00, 0x00


//--------------------- .nv.info._Z6vecAddiiPfS_  --------------------------
	.section	.nv.info._Z6vecAddiiPfS_,"",@"SHT_CUDA_INFO"
	.sectionflags	@""
	.align	4


	//----- nvinfo : EIATTR_CUDA_API_VERSION
	.align		4
        /*0000*/ 	.byte	0x04, 0x37
        /*0002*/ 	.short	(.L_9 - .L_8)
.L_8:
        /*0004*/ 	.word	0x00000082


	//----- nvinfo : EIATTR_KPARAM_INFO
	.align		4
.L_9:
        /*0008*/ 	.byte	0x04, 0x17
        /*000a*/ 	.short	(.L_11 - .L_10)
.L_10:
        /*000c*/ 	.word	0x00000000
        /*0010*/ 	.short	0x0003
        /*0012*/ 	.short	0x0010
        /*0014*/ 	.byte	0x00, 0xf5, 0x21, 0x00


	//----- nvinfo : EIATTR_KPARAM_INFO
	.align		4
.L_11:
        /*0018*/ 	.byte	0x04, 0x17
        /*001a*/ 	.short	(.L_13 - .L_12)
.L_12:
        /*001c*/ 	.word	0x00000000
        /*0020*/ 	.short	0x0002
        /*0022*/ 	.short	0x0008
        /*0024*/ 	.byte	0x00, 0xf5, 0x21, 0x00


	//----- nvinfo : EIATTR_KPARAM_INFO
	.align		4
.L_13:
        /*0028*/ 	.byte	0x04, 0x17
        /*002a*/ 	.short	(.L_15 - .L_14)
.L_14:
        /*002c*/ 	.word	0x00000000
        /*0030*/ 	.short	0x0001
        /*0032*/ 	.short	0x0004
        /*0034*/ 	.byte	0x00, 0xf0, 0x11, 0x00


	//----- nvinfo : EIATTR_KPARAM_INFO
	.align		4
.L_15:
        /*0038*/ 	.byte	0x04, 0x17
        /*003a*/ 	.short	(.L_17 - .L_16)
.L_16:
        /*003c*/ 	.word	0x00000000
        /*0040*/ 	.short	0x0000
        /*0042*/ 	.short	0x0000
        /*0044*/ 	.byte	0x00, 0xf0, 0x11, 0x00


	//----- nvinfo : EIATTR_SPARSE_MMA_MASK
	.align		4
.L_17:
        /*0048*/ 	.byte	0x03, 0x50
        /*004a*/ 	.short	0x0000


	//----- nvinfo : EIATTR_MAXREG_COUNT
	.align		4
        /*004c*/ 	.byte	0x03, 0x1b
        /*004e*/ 	.short	0x00ff


	//----- nvinfo : EIATTR_MERCURY_ISA_VERSION
	.align		4
        /*0050*/ 	.byte	0x03, 0x5f
        /*0052*/ 	.short	0x0101


	//----- nvinfo : EIATTR_VRC_CTA_INIT_COUNT
	.align		4
        /*0054*/ 	.byte	0x02, 0x4a
	.zero		1
	.zero		1


	//----- nvinfo : EIATTR_EXIT_INSTR_OFFSETS
	.align		4
        /*0058*/ 	.byte	0x04, 0x1c
        /*005a*/ 	.short	(.L_19 - .L_18)


	//   ....[0]....
.L_18:
        /*005c*/ 	.word	0x000000c0


	//   ....[1]....
        /*0060*/ 	.word	0x00000220


	//----- nvinfo : EIATTR_CRS_STACK_SIZE
	.align		4
.L_19:
        /*0064*/ 	.byte	0x04, 0x1e
        /*0066*/ 	.short	(.L_21 - .L_20)
.L_20:
        /*0068*/ 	.word	0x00000000


	//----- nvinfo : EIATTR_CBANK_PARAM_SIZE
	.align		4
.L_21:
        /*006c*/ 	.byte	0x03, 0x19
        /*006e*/ 	.short	0x0018


	//----- nvinfo : EIATTR_PARAM_CBANK
	.align		4
        /*0070*/ 	.byte	0x04, 0x0a
        /*0072*/ 	.short	(.L_23 - .L_22)
	.align		4
.L_22:
        /*0074*/ 	.word	index@(.nv.constant0._Z6vecAddiiPfS_)
        /*0078*/ 	.short	0x0380
        /*007a*/ 	.short	0x0018


	//----- nvinfo : EIATTR_SW_WAR
	.align		4
.L_23:
        /*007c*/ 	.byte	0x04, 0x36
        /*007e*/ 	.short	(.L_25 - .L_24)
.L_24:
        /*0080*/ 	.word	0x00000008
.L_25:


//--------------------- .nv.callgraph             --------------------------
	.section	.nv.callgraph,"",@"SHT_CUDA_CALLGRAPH"
	.align	4
	.sectionentsize	8
	.align		4
        /*0000*/ 	.word	0x00000000
	.align		4
        /*0004*/ 	.word	0xffffffff
	.align		4
        /*0008*/ 	.word	0x00000000
	.align		4
        /*000c*/ 	.word	0xfffffffe
	.align		4
        /*0010*/ 	.word	0x00000000
	.align		4
        /*0014*/ 	.word	0xfffffffd
	.align		4
        /*0018*/ 	.word	0x00000000
	.align		4
        /*001c*/ 	.word	0xfffffffc


//--------------------- .text._Z6vecAddiiPfS_     --------------------------
	.section	.text._Z6vecAddiiPfS_,"ax",@progbits
	.align	128
        .global         _Z6vecAddiiPfS_
        .type           _Z6vecAddiiPfS_,@function
        .size           _Z6vecAddiiPfS_,(.L_x_15 - _Z6vecAddiiPfS_)
        .other          _Z6vecAddiiPfS_,@"STO_CUDA_ENTRY STV_DEFAULT"
_Z6vecAddiiPfS_:
.text._Z6vecAddiiPfS_:
[----:B------:R-:W-:Y:S01]  /*0000*/  LDC R1, c[0x0][0x37c] ;  /* 0x0000df00ff017b82 */ /* 0x000fe20000000800 */
[----:B------:R-:W0:Y:S07]  /*0010*/  S2R R3, SR_TID.X ;  /* 0x0000000000037919 */ /* 0x000e2e0000002100 */
[----:B------:R-:W0:Y:S01]  /*0020*/  S2UR UR4, SR_CTAID.X ;  /* 0x00000000000479c3 */ /* 0x000e220000002500 */
[----:B------:R-:W1:Y:S01]  /*0030*/  LDCU.64 UR8, c[0x0][0x380] ;  /* 0x00007000ff0877ac */ /* 0x000e620008000a00 */
[----:B------:R-:W2:Y:S06]  /*0040*/  S2R R5, SR_TID.Y ;  /* 0x0000000000057919 */ /* 0x000eac0000002200 */
[----:B------:R-:W0:Y:S08]  /*0050*/  LDC R2, c[0x0][0x360] ;  /* 0x0000d800ff027b82 */ /* 0x000e300000000800 */
[----:B------:R-:W2:Y:S08]  /*0060*/  S2UR UR5, SR_CTAID.Y ;  /* 0x00000000000579c3 */ /* 0x000eb00000002600 */
[----:B------:R-:W2:Y:S01]  /*0070*/  LDC R0, c[0x0][0x364] ;  /* 0x0000d900ff007b82 */ /* 0x000ea20000000800 */
[----:B0-----:R-:W-:-:S05]  /*0080*/  IMAD R2, R2, UR4, R3 ;  /* 0x0000000402027c24 */ /* 0x001fca000f8e0203 */
[----:B-1----:R-:W-:Y:S01]  /*0090*/  ISETP.GE.AND P0, PT, R2, UR9, PT ;  /* 0x0000000902007c0c */ /* 0x002fe2000bf06270 */
[----:B--2---:R-:W-:-:S05]  /*00a0*/  IMAD R3, R0, UR5, R5 ;  /* 0x0000000500037c24 */ /* 0x004fca000f8e0205 */
[----:B------:R-:W-:-:S13]  /*00b0*/  ISETP.GE.OR P0, PT, R3, UR8, P0 ;  /* 0x0000000803007c0c */ /* 0x000fda0008706670 */
[----:B------:R-:W-:Y:S05]  /*00c0*/  @P0 EXIT ;  /* 0x000000000000094d */ /* 0x000fea0003800000 */
[----:B------:R-:W0:Y:S01]  /*00d0*/  LDC.64 R4, c[0x0][0x388] ;  /* 0x0000e200ff047b82 */ /* 0x000e220000000a00 */
[----:B------:R-:W1:Y:S01]  /*00e0*/  LDCU.64 UR6, c[0x0][0x358] ;  /* 0x00006b00ff0677ac */ /* 0x000e620008000a00 */
[----:B------:R-:W-:-:S04]  /*00f0*/  IMAD R2, R3, UR9, R2 ;  /* 0x0000000903027c24 */ /* 0x000fc8000f8e0202 */
[----:B0-----:R-:W-:-:S05]  /*0100*/  IMAD.WIDE R4, R2, 0x4, R4 ;  /* 0x0000000402047825 */ /* 0x001fca00078e0204 */
[----:B-1----:R-:W2:Y:S01]  /*0110*/  LDG.E R0, desc[UR6][R4.64] ;  /* 0x0000000604007981 */ /* 0x002ea2000c1e1900 */
[----:B------:R-:W-:Y:S01]  /*0120*/  IMAD.MOV.U32 R6, RZ, RZ, 0x3e124925 ;  /* 0x3e124925ff067424 */ /* 0x000fe200078e00ff */
[----:B------:R-:W-:Y:S01]  /*0130*/  BSSY.RECONVERGENT B1, `(.L_x_0) ;  /* 0x000000b000017945 */ /* 0x000fe20003800200 */
[----:B------:R-:W-:-:S04]  /*0140*/  IMAD.MOV.U32 R3, RZ, RZ, 0x40e00000 ;  /* 0x40e00000ff037424 */ /* 0x000fc800078e00ff */
[----:B------:R-:W-:-:S04]  /*0150*/  FFMA R3, R6, -R3, 1 ;  /* 0x3f80000006037423 */ /* 0x000fc80000000803 */
[----:B------:R-:W-:Y:S01]  /*0160*/  FFMA R3, R3, R6, 0.14285714924335479736 ;  /* 0x3e12492503037423 */ /* 0x000fe20000000006 */
[----:B--2---:R-:W0:Y:S03]  /*0170*/  FCHK P0, R0, 7 ;  /* 0x40e0000000007902 */ /* 0x004e260000000000 */
[----:B------:R-:W-:-:S04]  /*0180*/  FFMA R6, R0, R3, RZ ;  /* 0x0000000300067223 */ /* 0x000fc800000000ff */
[----:B------:R-:W-:-:S04]  /*0190*/  FFMA R7, R6, -7, R0 ;  /* 0xc0e0000006077823 */ /* 0x000fc80000000000 */
[----:B------:R-:W-:Y:S01]  /*01a0*/  FFMA R7, R3, R7, R6 ;  /* 0x0000000703077223 */ /* 0x000fe20000000006 */
[----:B0-----:R-:W-:Y:S06]  /*01b0*/  @!P0 BRA `(.L_x_1) ;  /* 0x0000000000088947 */ /* 0x001fec0003800000 */
[----:B------:R-:W-:-:S07]  /*01c0*/  MOV R4, 0x1e0 ;  /* 0x000001e000047802 */ /* 0x000fce0000000f00 */
[----:B------:R-:W-:Y:S05]  /*01d0*/  CALL.REL.NOINC `($__internal_0_$__cuda_sm3x_div_rn_noftz_f32_slowpath) ;  /* 0x0000000000147944 */ /* 0x000fea0003c00000 */
.L_x_1:
[----:B------:R-:W-:Y:S05]  /*01e0*/  BSYNC.RECONVERGENT B1 ;  /* 0x0000000000017941 */ /* 0x000fea0003800200 */
.L_x_0:
[----:B------:R-:W0:Y:S02]  /*01f0*/  LDC.64 R4, c[0x0][0x390] ;  /* 0x0000e400ff047b82 */ /* 0x000e240000000a00 */
[----:B0-----:R-:W-:-:S05]  /*0200*/  IMAD.WIDE R2, R2, 0x4, R4 ;  /* 0x0000000402027825 */ /* 0x001fca00078e0204 */
[----:B------:R-:W-:Y:S01]  /*0210*/  STG.E desc[UR6][R2.64], R7 ;  /* 0x0000000702007986 */ /* 0x000fe2000c101906 */
[----:B------:R-:W-:Y:S05]  /*0220*/  EXIT ;  /* 0x000000000000794d */ /* 0x000fea0003800000 */
        .weak           $__internal_0_$__cuda_sm3x_div_rn_noftz_f32_slowpath
        .type           $__internal_0_$__cuda_sm3x_div_rn_noftz_f32_slowpath,@function
        .size           $__internal_0_$__cuda_sm3x_div_rn_noftz_f32_slowpath,(.L_x_15 - $__internal_0_$__cuda_sm3x_div_rn_noftz_f32_slowpath)
$__internal_0_$__cuda_sm3x_div_rn_noftz_f32_slowpath:
[--C-:B------:R-:W-:Y:S01]  /*0230*/  SHF.R.U32.HI R3, RZ, 0x17, R0.reuse ;  /* 0x00000017ff037819 */ /* 0x100fe20000011600 */
[----:B------:R-:W-:Y:S04]  /*0240*/  BSSY.RECONVERGENT B0, `(.L_x_2) ;  /* 0x000005c000007945 */ /* 0x000fe80003800200 */
[----:B------:R-:W-:Y:S01]  /*0250*/  BSSY.RELIABLE B2, `(.L_x_3) ;  /* 0x000001a000027945 */ /* 0x000fe20003800100 */
[----:B------:R-:W-:Y:S01]  /*0260*/  IMAD.MOV.U32 R5, RZ, RZ, R0 ;  /* 0x000000ffff057224 */ /* 0x000fe200078e0000 */
[----:B------:R-:W-:-:S05]  /*0270*/  LOP3.LUT R3, R3, 0xff, RZ, 0xc0, !PT ;  /* 0x000000ff03037812 */ /* 0x000fca00078ec0ff */
[----:B------:R-:W-:-:S05]  /*0280*/  VIADD R7, R3, 0xffffffff ;  /* 0xffffffff03077836 */ /* 0x000fca0000000000 */
[----:B------:R-:W-:-:S13]  /*0290*/  ISETP.GT.U32.OR P0, PT, R7, 0xfd, !PT ;  /* 0x000000fd0700780c */ /* 0x000fda0007f04470 */
[----:B------:R-:W-:Y:S01]  /*02a0*/  @!P0 IMAD.MOV.U32 R6, RZ, RZ, RZ ;  /* 0x000000ffff068224 */ /* 0x000fe200078e00ff */
[----:B------:R-:W-:Y:S06]  /*02b0*/  @!P0 BRA `(.L_x_4) ;  /* 0x00000000004c8947 */ /* 0x000fec0003800000 */
[----:B------:R-:W-:-:S13]  /*02c0*/  FSETP.GTU.FTZ.AND P0, PT, |R0|, +INF , PT ;  /* 0x7f8000000000780b */ /* 0x000fda0003f1c200 */
[----:B------:R-:W-:Y:S05]  /*02d0*/  @P0 BREAK.RELIABLE B2 ;  /* 0x0000000000020942 */ /* 0x000fea0003800100 */
[----:B------:R-:W-:Y:S05]  /*02e0*/  @P0 BRA `(.L_x_5) ;  /* 0x0000000400400947 */ /* 0x000fea0003800000 */
[----:B------:R-:W-:-:S05]  /*02f0*/  IMAD.MOV.U32 R6, RZ, RZ, 0x40e00000 ;  /* 0x40e00000ff067424 */ /* 0x000fca00078e00ff */
[----:B------:R-:W-:-:S13]  /*0300*/  LOP3.LUT P0, RZ, R6, 0x7fffffff, R5, 0xc8, !PT ;  /* 0x7fffffff06ff7812 */ /* 0x000fda000780c805 */
[----:B------:R-:W-:Y:S05]  /*0310*/  @!P0 BREAK.RELIABLE B2 ;  /* 0x0000000000028942 */ /* 0x000fea0003800100 */
[----:B------:R-:W-:Y:S05]  /*0320*/  @!P0 BRA `(.L_x_6) ;  /* 0x0000000400288947 */ /* 0x000fea0003800000 */
[----:B------:R-:W-:-:S13]  /*0330*/  LOP3.LUT P0, RZ, R5, 0x7fffffff, RZ, 0xc0, !PT ;  /* 0x7fffffff05ff7812 */ /* 0x000fda000780c0ff */
[----:B------:R-:W-:Y:S05]  /*0340*/  @!P0 BREAK.RELIABLE B2 ;  /* 0x0000000000028942 */ /* 0x000fea0003800100 */
[----:B------:R-:W-:Y:S05]  /*0350*/  @!P0 BRA `(.L_x_7) ;  /* 0x0000000400148947 */ /* 0x000fea0003800000 */
[----:B------:R-:W-:Y:S02]  /*0360*/  FSETP.NEU.FTZ.AND P0, PT, |R0|, +INF , PT ;  /* 0x7f8000000000780b */ /* 0x000fe40003f1d200 */
[----:B------:R-:W-:-:S04]  /*0370*/  LOP3.LUT P1, RZ, R6, 0x7fffffff, RZ, 0xc0, !PT ;  /* 0x7fffffff06ff7812 */ /* 0x000fc8000782c0ff */
[----:B------:R-:W-:-:S13]  /*0380*/  PLOP3.LUT P0, PT, P0, P1, PT, 0x2f, 0xf2 ;  /* 0x0000000000f2781c */ /* 0x000fda0000702577 */
[----:B------:R-:W-:Y:S05]  /*0390*/  @P0 BREAK.RELIABLE B2 ;  /* 0x0000000000020942 */ /* 0x000fea0003800100 */
[----:B------:R-:W-:Y:S05]  /*03a0*/  @P0 BRA `(.L_x_8) ;  /* 0x0000000000f40947 */ /* 0x000fea0003800000 */
[----:B------:R-:W-:-:S13]  /*03b0*/  ISETP.GE.AND P0, PT, R7, RZ, PT ;  /* 0x000000ff0700720c */ /* 0x000fda0003f06270 */
[----:B------:R-:W-:Y:S02]  /*03c0*/  @P0 IMAD.MOV.U32 R6, RZ, RZ, RZ ;  /* 0x000000ffff060224 */ /* 0x000fe400078e00ff */
[----:B------:R-:W-:Y:S01]  /*03d0*/  @!P0 FFMA R5, R0, 1.84467440737095516160e+19, RZ ;  /* 0x5f80000000058823 */ /* 0x000fe200000000ff */
[----:B------:R-:W-:-:S07]  /*03e0*/  @!P0 IMAD.MOV.U32 R6, RZ, RZ, -0x40 ;  /* 0xffffffc0ff068424 */ /* 0x000fce00078e00ff */
.L_x_4:
[----:B------:R-:W-:Y:S05]  /*03f0*/  BSYNC.RELIABLE B2 ;  /* 0x0000000000027941 */ /* 0x000fea0003800100 */
.L_x_3:
[----:B------:R-:W-:Y:S01]  /*0400*/  UMOV UR4, 0x40e00000 ;  /* 0x40e0000000047882 */ /* 0x000fe20000000000 */
[----:B------:R-:W-:Y:S01]  /*0410*/  VIADD R3, R3, 0xffffff81 ;  /* 0xffffff8103037836 */ /* 0x000fe20000000000 */
[----:B------:R-:W-:Y:S01]  /*0420*/  UIADD3 UR4, UPT, UPT, UR4, -0x1000000, URZ ;  /* 0xff00000004047890 */ /* 0x000fe2000fffe0ff */
[----:B------:R-:W-:Y:S02]  /*0430*/  BSSY.RECONVERGENT B2, `(.L_x_9) ;  /* 0x0000033000027945 */ /* 0x000fe40003800200 */
[----:B------:R-:W-:Y:S01]  /*0440*/  IMAD R0, R3, -0x800000, R5 ;  /* 0xff80000003007824 */ /* 0x000fe200078e0205 */
[----:B------:R-:W-:Y:S02]  /*0450*/  IADD3 R6, PT, PT, R6, -0x2, R3 ;  /* 0xfffffffe06067810 */ /* 0x000fe40007ffe003 */
[----:B------:R-:W-:-:S03]  /*0460*/  FADD.FTZ R9, -RZ, -UR4 ;  /* 0x80000004ff097e21 */ /* 0x000fc60008010100 */
[----:B------:R-:W0:Y:S02]  /*0470*/  MUFU.RCP R7, UR4 ;  /* 0x0000000400077d08 */ /* 0x000e240008001000 */
[----:B0-----:R-:W-:-:S04]  /*0480*/  FFMA R8, R7, R9, 1 ;  /* 0x3f80000007087423 */ /* 0x001fc80000000009 */
[----:B------:R-:W-:-:S04]  /*0490*/  FFMA R7, R7, R8, R7 ;  /* 0x0000000807077223 */ /* 0x000fc80000000007 */
[----:B------:R-:W-:-:S04]  /*04a0*/  FFMA R8, R0, R7, RZ ;  /* 0x0000000700087223 */ /* 0x000fc800000000ff */
[----:B------:R-:W-:-:S04]  /*04b0*/  FFMA R5, R9, R8, R0 ;  /* 0x0000000809057223 */ /* 0x000fc80000000000 */
[----:B------:R-:W-:-:S04]  /*04c0*/  FFMA R8, R7, R5, R8 ;  /* 0x0000000507087223 */ /* 0x000fc80000000008 */
[----:B------:R-:W-:-:S04]  /*04d0*/  FFMA R9, R9, R8, R0 ;  /* 0x0000000809097223 */ /* 0x000fc80000000000 */
[----:B------:R-:W-:-:S05]  /*04e0*/  FFMA R5, R7, R9, R8 ;  /* 0x0000000907057223 */ /* 0x000fca0000000008 */
[----:B------:R-:W-:-:S04]  /*04f0*/  SHF.R.U32.HI R0, RZ, 0x17, R5 ;  /* 0x00000017ff007819 */ /* 0x000fc80000011605 */
[----:B------:R-:W-:-:S05]  /*0500*/  LOP3.LUT R0, R0, 0xff, RZ, 0xc0, !PT ;  /* 0x000000ff00007812 */ /* 0x000fca00078ec0ff */
[----:B------:R-:W-:-:S04]  /*0510*/  IMAD.IADD R10, R0, 0x1, R6 ;  /* 0x00000001000a7824 */ /* 0x000fc800078e0206 */
[----:B------:R-:W-:-:S05]  /*0520*/  VIADD R0, R10, 0xffffffff ;  /* 0xffffffff0a007836 */ /* 0x000fca0000000000 */
[----:B------:R-:W-:-:S13]  /*0530*/  ISETP.GE.U32.AND P0, PT, R0, 0xfe, PT ;  /* 0x000000fe0000780c */ /* 0x000fda0003f06070 */
[----:B------:R-:W-:Y:S05]  /*0540*/  @!P0 BRA `(.L_x_10) ;  /* 0x0000000000808947 */ /* 0x000fea0003800000 */
[----:B------:R-:W-:-:S13]  /*0550*/  ISETP.GT.AND P0, PT, R10, 0xfe, PT ;  /* 0x000000fe0a00780c */ /* 0x000fda0003f04270 */
[----:B------:R-:W-:Y:S05]  /*0560*/  @P0 BRA `(.L_x_11) ;  /* 0x00000000006c0947 */ /* 0x000fea0003800000 */
[----:B------:R-:W-:-:S13]  /*0570*/  ISETP.GE.AND P0, PT, R10, 0x1, PT ;  /* 0x000000010a00780c */ /* 0x000fda0003f06270 */
[----:B------:R-:W-:Y:S05]  /*0580*/  @P0 BRA `(.L_x_12) ;  /* 0x0000000000740947 */ /* 0x000fea0003800000 */
[----:B------:R-:W-:Y:S02]  /*0590*/  ISETP.GE.AND P0, PT, R10, -0x18, PT ;  /* 0xffffffe80a00780c */ /* 0x000fe40003f06270 */
[----:B------:R-:W-:-:S11]  /*05a0*/  LOP3.LUT R5, R5, 0x80000000, RZ, 0xc0, !PT ;  /* 0x8000000005057812 */ /* 0x000fd600078ec0ff */
[----:B------:R-:W-:Y:S05]  /*05b0*/  @!P0 BRA `(.L_x_12) ;  /* 0x0000000000688947 */ /* 0x000fea0003800000 */
[CCC-:B------:R-:W-:Y:S01]  /*05c0*/  FFMA.RZ R0, R7.reuse, R9.reuse, R8.reuse ;  /* 0x0000000907007223 */ /* 0x1c0fe2000000c008 */
[C---:B------:R-:W-:Y:S01]  /*05d0*/  VIADD R6, R10.reuse, 0x20 ;  /* 0x000000200a067836 */ /* 0x040fe20000000000 */
[C---:B------:R-:W-:Y:S02]  /*05e0*/  ISETP.NE.AND P2, PT, R10.reuse, RZ, PT ;  /* 0x000000ff0a00720c */ /* 0x040fe40003f45270 */
[----:B------:R-:W-:Y:S02]  /*05f0*/  ISETP.NE.AND P1, PT, R10, RZ, PT ;  /* 0x000000ff0a00720c */ /* 0x000fe40003f25270 */
[----:B------:R-:W-:Y:S01]  /*0600*/  LOP3.LUT R3, R0, 0x7fffff, RZ, 0xc0, !PT ;  /* 0x007fffff00037812 */ /* 0x000fe200078ec0ff */
[CCC-:B------:R-:W-:Y:S01]  /*0610*/  FFMA.RP R0, R7.reuse, R9.reuse, R8.reuse ;  /* 0x0000000907007223 */ /* 0x1c0fe20000008008 */
[----:B------:R-:W-:Y:S01]  /*0620*/  FFMA.RM R7, R7, R9, R8 ;  /* 0x0000000907077223 */ /* 0x000fe20000004008 */
[----:B------:R-:W-:Y:S01]  /*0630*/  IMAD.MOV R8, RZ, RZ, -R10 ;  /* 0x000000ffff087224 */ /* 0x000fe200078e0a0a */
[----:B------:R-:W-:-:S03]  /*0640*/  LOP3.LUT R3, R3, 0x800000, RZ, 0xfc, !PT ;  /* 0x0080000003037812 */ /* 0x000fc600078efcff */
[----:B------:R-:W-:Y:S02]  /*0650*/  FSETP.NEU.FTZ.AND P0, PT, R0, R7, PT ;  /* 0x000000070000720b */ /* 0x000fe40003f1d000 */
[----:B------:R-:W-:Y:S02]  /*0660*/  SHF.L.U32 R6, R3, R6, RZ ;  /* 0x0000000603067219 */ /* 0x000fe400000006ff */
[----:B------:R-:W-:Y:S02]  /*0670*/  SEL R0, R8, RZ, P2 ;  /* 0x000000ff08007207 */ /* 0x000fe40001000000 */
[----:B------:R-:W-:Y:S02]  /*0680*/  ISETP.NE.AND P1, PT, R6, RZ, P1 ;  /* 0x000000ff0600720c */ /* 0x000fe40000f25270 */
[----:B------:R-:W-:Y:S02]  /*0690*/  SHF.R.U32.HI R0, RZ, R0, R3 ;  /* 0x00000000ff007219 */ /* 0x000fe40000011603 */
[----:B------:R-:W-:-:S02]  /*06a0*/  PLOP3.LUT P0, PT, P0, P1, PT, 0xf8, 0x8f ;  /* 0x00000000008f781c */ /* 0x000fc40000703f70 */
[----:B------:R-:W-:Y:S02]  /*06b0*/  SHF.R.U32.HI R6, RZ, 0x1, R0 ;  /* 0x00000001ff067819 */ /* 0x000fe40000011600 */
[----:B------:R-:W-:-:S04]  /*06c0*/  SEL R3, RZ, 0x1, !P0 ;  /* 0x00000001ff037807 */ /* 0x000fc80004000000 */
[----:B------:R-:W-:-:S04]  /*06d0*/  LOP3.LUT R3, R3, 0x1, R6, 0xf8, !PT ;  /* 0x0000000103037812 */ /* 0x000fc800078ef806 */
[----:B------:R-:W-:-:S05]  /*06e0*/  LOP3.LUT R3, R3, R0, RZ, 0xc0, !PT ;  /* 0x0000000003037212 */ /* 0x000fca00078ec0ff */
[----:B------:R-:W-:-:S05]  /*06f0*/  IMAD.IADD R6, R6, 0x1, R3 ;  /* 0x0000000106067824 */ /* 0x000fca00078e0203 */
[----:B------:R-:W-:Y:S01]  /*0700*/  LOP3.LUT R5, R6, R5, RZ, 0xfc, !PT ;  /* 0x0000000506057212 */ /* 0x000fe200078efcff */
[----:B------:R-:W-:Y:S06]  /*0710*/  BRA `(.L_x_12) ;  /* 0x0000000000107947 */ /* 0x000fec0003800000 */
.L_x_11:
[----:B------:R-:W-:-:S04]  /*0720*/  LOP3.LUT R5, R5, 0x80000000, RZ, 0xc0, !PT ;  /* 0x8000000005057812 */ /* 0x000fc800078ec0ff */
[----:B------:R-:W-:Y:S01]  /*0730*/  LOP3.LUT R5, R5, 0x7f800000, RZ, 0xfc, !PT ;  /* 0x7f80000005057812 */ /* 0x000fe200078efcff */
[----:B------:R-:W-:Y:S06]  /*0740*/  BRA `(.L_x_12) ;  /* 0x0000000000047947 */ /* 0x000fec0003800000 */
.L_x_10:
[----:B------:R-:W-:-:S07]  /*0750*/  IMAD R5, R6, 0x800000, R5 ;  /* 0x0080000006057824 */ /* 0x000fce00078e0205 */
.L_x_12:
[----:B------:R-:W-:Y:S05]  /*0760*/  BSYNC.RECONVERGENT B2 ;  /* 0x0000000000027941 */ /* 0x000fea0003800200 */
.L_x_9:
[----:B------:R-:W-:Y:S05]  /*0770*/  BRA `(.L_x_13) ;  /* 0x0000000000207947 */ /* 0x000fea0003800000 */
.L_x_8:
[----:B------:R-:W-:-:S04]  /*0780*/  LOP3.LUT R5, R6, 0x80000000, R5, 0x48, !PT ;  /* 0x8000000006057812 */ /* 0x000fc800078e4805 */
[----:B------:R-:W-:Y:S01]  /*0790*/  LOP3.LUT R5, R5, 0x7f800000, RZ, 0xfc, !PT ;  /* 0x7f80000005057812 */ /* 0x000fe200078efcff */
[----:B------:R-:W-:Y:S06]  /*07a0*/  BRA `(.L_x_13) ;  /* 0x0000000000147947 */ /* 0x000fec0003800000 */
.L_x_7:
[----:B------:R-:W-:Y:S01]  /*07b0*/  LOP3.LUT R5, R6, 0x80000000, R5, 0x48, !PT ;  /* 0x8000000006057812 */ /* 0x000fe200078e4805 */
[----:B------:R-:W-:Y:S06]  /*07c0*/  BRA `(.L_x_13) ;  /* 0x00000000000c7947 */ /* 0x000fec0003800000 */
.L_x_6:
[----:B------:R-:W0:Y:S01]  /*07d0*/  MUFU.RSQ R5, -QNAN ;  /* 0xffc0000000057908 */ /* 0x000e220000001400 */
[----:B------:R-:W-:Y:S05]  /*07e0*/  BRA `(.L_x_13) ;  /* 0x0000000000047947 */ /* 0x000fea0003800000 */
.L_x_5:
[----:B------:R-:W-:-:S07]  /*07f0*/  FADD.FTZ R5, R0, 7 ;  /* 0x40e0000000057421 */ /* 0x000fce0000010000 */
.L_x_13:
[----:B------:R-:W-:Y:S05]  /*0800*/  BSYNC.RECONVERGENT B0 ;  /* 0x0000000000007941 */ /* 0x000fea0003800200 */
.L_x_2:
[----:B0-----:R-:W-:Y:S02]  /*0810*/  IMAD.MOV.U32 R7, RZ, RZ, R5 ;  /* 0x000000ffff077224 */ /* 0x001fe400078e0005 */
[----:B------:R-:W-:-:S04]  /*0820*/  IMAD.MOV.U32 R5, RZ, RZ, 0x0 ;  /* 0x00000000ff057424 */ /* 0x000fc800078e00ff */
[----:B------:R-:W-:Y:S05]  /*0830*/  RET.REL.NODEC R4 `(_Z6vecAddiiPfS_) ;  /* 0xfffffff404f07950 */ /* 0x000fea0003c3ffff */
.L_x_14:
[----:B------:R-:W-:-:S00]  /*0840*/  BRA `(.L_x_14) ;  /* 0xfffffffc00fc7947 */ /* 0x000fc0000383ffff */
[----:B------:R-:W-:-:S00]  /*0850*/  NOP ;  /* 0x0000000000007918 */ /* 0x000fc00000000000 */
        /* <DEDUP_REMOVED lines=10> */
.L_x_15:


//--------------------- .nv.shared.reserved.0     --------------------------
	.section	.nv.shared.reserved.0,"aw",@nobits
	.weak		__nv_reservedSMEM_offset_0_alias
	.size		__nv_reservedSMEM_offset_0_alias, 0, 64
	.other		__nv_reservedSMEM_offset_0_alias,@"STO_CUDA_RESERVED_SHARED STV_DEFAULT"
__nv_reservedSMEM_offset_0_alias:
	.zero		0
	.zero		64


//--------------------- .nv.constant0._Z6vecAddiiPfS_ --------------------------
	.section	.nv.constant0._Z6vecAddiiPfS_,"a",@progbits
	.sectionflags	@""
	.align	4
.nv.constant0._Z6vecAddiiPfS_:
	.zero		920


//--------------------- SYMBOLS --------------------------

	.type		.nv.reservedSmem.offset0,@object
	.size		.nv.reservedSmem.offset0,0x4
